//
// Generated by NVIDIA NVVM Compiler
//
// Compiler Build ID: CL-36424714
// Cuda compilation tools, release 13.0, V13.0.88
// Based on NVVM 20.0.0
//

.version 9.0
.target sm_100
.address_size 64

	// .globl	_Z14odd_even_phasePiii

.visible .entry _Z14odd_even_phasePiii(
	.param .u64 .ptr .align 1 _Z14odd_even_phasePiii_param_0,
	.param .u32 _Z14odd_even_phasePiii_param_1,
	.param .u32 _Z14odd_even_phasePiii_param_2
)
{
	.reg .pred 	%p<5>;
	.reg .b32 	%r<14>;
	.reg .b64 	%rd<5>;

	ld.param.u64 	%rd2, [_Z14odd_even_phasePiii_param_0];
	ld.param.u32 	%r4, [_Z14odd_even_phasePiii_param_1];
	ld.param.u32 	%r5, [_Z14odd_even_phasePiii_param_2];
	mov.u32 	%r6, %tid.x;
	mov.u32 	%r7, %ctaid.x;
	mov.u32 	%r8, %ntid.x;
	mad.lo.s32 	%r1, %r7, %r8, %r6;
	add.s32 	%r9, %r4, -1;
	setp.ge.s32 	%p1, %r1, %r9;
	shr.u32 	%r10, %r1, 31;
	add.s32 	%r11, %r1, %r10;
	and.b32  	%r12, %r11, -2;
	sub.s32 	%r13, %r1, %r12;
	setp.ne.s32 	%p2, %r13, %r5;
	or.pred  	%p3, %p1, %p2;
	@%p3 bra 	$L__BB0_3;
	cvta.to.global.u64 	%rd3, %rd2;
	mul.wide.s32 	%rd4, %r1, 4;
	add.s64 	%rd1, %rd3, %rd4;
	ld.global.u32 	%r2, [%rd1];
	ld.global.u32 	%r3, [%rd1+4];
	setp.le.s32 	%p4, %r2, %r3;
	@%p4 bra 	$L__BB0_3;
	st.global.u32 	[%rd1], %r3;
	st.global.u32 	[%rd1+4], %r2;
$L__BB0_3:
	ret;

}


// ===== COMPILED SASS (sm_100) =====

	.target	sm_100

	.elftype	@"ET_EXEC"


//--------------------- .note.nv.tkinfo           --------------------------
	.section	.note.nv.tkinfo,"",@"SHT_NOTE"
	.sectionflags	@"SHF_NOTE_NV_TKINFO"
	.tkinfo
        /*0018*/ 	.word	0x00000002
        /*0030*/ 	.string	""
        /*0030*/ 	.string	"ptxas"
        /*0030*/ 	.string	"Cuda compilation tools, release 13.0, V13.0.88"
        /*0030*/ 	.string	"Build cuda_13.0.r13.0/compiler.36424714_0"
        /*0030*/ 	.string	"-arch sm_100 -m 64 "



//--------------------- .note.nv.cuinfo           --------------------------
	.section	.note.nv.cuinfo,"",@"SHT_NOTE"
	.sectionflags	@"SHF_NOTE_NV_CUINFO"
        /*0018*/ 	.short	0x0002
        /*001a*/ 	.short	0x0064
        /*001c*/ 	.short	0x0082
	.zero		2


//--------------------- .nv.info                  --------------------------
	.section	.nv.info,"",@"SHT_CUDA_INFO"
	.align	4


	//----- nvinfo : EIATTR_REGCOUNT
	.align		4
        /*0000*/ 	.byte	0x04, 0x2f
        /*0002*/ 	.short	(.L_1 - .L_0)
	.align		4
.L_0:
        /*0004*/ 	.word	index@(_Z14odd_even_phasePiii)
        /*0008*/ 	.word	0x00000008


	//----- nvinfo : EIATTR_FRAME_SIZE
	.align		4
.L_1:
        /*000c*/ 	.byte	0x04, 0x11
        /*000e*/ 	.short	(.L_3 - .L_2)
	.align		4
.L_2:
        /*0010*/ 	.word	index@(_Z14odd_even_phasePiii)
        /*0014*/ 	.word	0x00000000


	//----- nvinfo : EIATTR_MIN_STACK_SIZE
	.align		4
.L_3:
        /*0018*/ 	.byte	0x04, 0x12
        /*001a*/ 	.short	(.L_5 - .L_4)
	.align		4
.L_4:
        /*001c*/ 	.word	index@(_Z14odd_even_phasePiii)
        /*0020*/ 	.word	0x00000000
.L_5:


//--------------------- .nv.compat                --------------------------
	.section	.nv.compat,"",@"SHT_CUDA_COMPAT_INFO"
	.align	4
        /*0000*/ 	.byte	0x02, 0x09, 0x00, 0x00, 0x02, 0x02, 0x01, 0x00, 0x02, 0x05, 0x05, 0x00, 0x03, 0x07, 0x01, 0x01
        /*0010*/ 	.byte	0x02, 0x03, 0x00, 0x00, 0x02, 0x06, 0x01, 0x00, 0x04, 0x0b, 0x08, 0x00, 0x09, 0x00, 0x00, 0x00
        /*0020*/ 	.byte	0x00, 0x00, 0x00, 0x00


//--------------------- .nv.info._Z14odd_even_phasePiii --------------------------
	.section	.nv.info._Z14odd_even_phasePiii,"",@"SHT_CUDA_INFO"
	.sectionflags	@""
	.align	4


	//----- nvinfo : EIATTR_CUDA_API_VERSION
	.align		4
        /*0000*/ 	.byte	0x04, 0x37
        /*0002*/ 	.short	(.L_7 - .L_6)
.L_6:
        /*0004*/ 	.word	0x00000082


	//----- nvinfo : EIATTR_KPARAM_INFO
	.align		4
.L_7:
        /*0008*/ 	.byte	0x04, 0x17
        /*000a*/ 	.short	(.L_9 - .L_8)
.L_8:
        /*000c*/ 	.word	0x00000000
        /*0010*/ 	.short	0x0002
        /*0012*/ 	.short	0x000c
        /*0014*/ 	.byte	0x00, 0xf0, 0x11, 0x00


	//----- nvinfo : EIATTR_KPARAM_INFO
	.align		4
.L_9:
        /*0018*/ 	.byte	0x04, 0x17
        /*001a*/ 	.short	(.L_11 - .L_10)
.L_10:
        /*001c*/ 	.word	0x00000000
        /*0020*/ 	.short	0x0001
        /*0022*/ 	.short	0x0008
        /*0024*/ 	.byte	0x00, 0xf0, 0x11, 0x00


	//----- nvinfo : EIATTR_KPARAM_INFO
	.align		4
.L_11:
        /*0028*/ 	.byte	0x04, 0x17
        /*002a*/ 	.short	(.L_13 - .L_12)
.L_12:
        /*002c*/ 	.word	0x00000000
        /*0030*/ 	.short	0x0000
        /*0032*/ 	.short	0x0000
        /*0034*/ 	.byte	0x00, 0xf5, 0x21, 0x00


	//----- nvinfo : EIATTR_SPARSE_MMA_MASK
	.align		4
.L_13:
        /*0038*/ 	.byte	0x03, 0x50
        /*003a*/ 	.short	0x0000


	//----- nvinfo : EIATTR_MAXREG_COUNT
	.align		4
        /*003c*/ 	.byte	0x03, 0x1b
        /*003e*/ 	.short	0x00ff


	//----- nvinfo : EIATTR_MERCURY_ISA_VERSION
	.align		4
        /*0040*/ 	.byte	0x03, 0x5f
        /*0042*/ 	.short	0x0101


	//----- nvinfo : EIATTR_VRC_CTA_INIT_COUNT
	.align		4
        /*0044*/ 	.byte	0x02, 0x4a
	.zero		1
	.zero		1


	//----- nvinfo : EIATTR_EXIT_INSTR_OFFSETS
	.align		4
        /*0048*/ 	.byte	0x04, 0x1c
        /*004a*/ 	.short	(.L_15 - .L_14)


	//   ....[0]....
.L_14:
        /*004c*/ 	.word	0x000000c0


	//   ....[1]....
        /*0050*/ 	.word	0x00000130


	//   ....[2]....
        /*0054*/ 	.word	0x00000160


	//----- nvinfo : EIATTR_CBANK_PARAM_SIZE
	.align		4
.L_15:
        /*0058*/ 	.byte	0x03, 0x19
        /*005a*/ 	.short	0x0010


	//----- nvinfo : EIATTR_PARAM_CBANK
	.align		4
        /*005c*/ 	.byte	0x04, 0x0a
        /*005e*/ 	.short	(.L_17 - .L_16)
	.align		4
.L_16:
        /*0060*/ 	.word	index@(.nv.constant0._Z14odd_even_phasePiii)
        /*0064*/ 	.short	0x0380
        /*0066*/ 	.short	0x0010


	//----- nvinfo : EIATTR_SW_WAR
	.align		4
.L_17:
        /*0068*/ 	.byte	0x04, 0x36
        /*006a*/ 	.short	(.L_19 - .L_18)
.L_18:
        /*006c*/ 	.word	0x00000008
.L_19:


//--------------------- .nv.callgraph             --------------------------
	.section	.nv.callgraph,"",@"SHT_CUDA_CALLGRAPH"
	.align	4
	.sectionentsize	8
	.align		4
        /*0000*/ 	.word	0x00000000
	.align		4
        /*0004*/ 	.word	0xffffffff
	.align		4
        /*0008*/ 	.word	0x00000000
	.align		4
        /*000c*/ 	.word	0xfffffffe
	.align		4
        /*0010*/ 	.word	0x00000000
	.align		4
        /*0014*/ 	.word	0xfffffffd
	.align		4
        /*0018*/ 	.word	0x00000000
	.align		4
        /*001c*/ 	.word	0xfffffffc


//--------------------- .text._Z14odd_even_phasePiii --------------------------
	.section	.text._Z14odd_even_phasePiii,"ax",@progbits
	.align	128
        .global         _Z14odd_even_phasePiii
        .type           _Z14odd_even_phasePiii,@function
        .size           _Z14odd_even_phasePiii,(.L_x_1 - _Z14odd_even_phasePiii)
        .other          _Z14odd_even_phasePiii,@"STO_CUDA_ENTRY STV_DEFAULT"
_Z14odd_even_phasePiii:
.text._Z14odd_even_phasePiii:
[----:B------:R-:W-:Y:S01]  /*0000*/  LDC R1, c[0x0][0x37c] ;  /* 0x0000df00ff017b82 */ /* 0x000fe20000000800 */
[----:B------:R-:W0:Y:S07]  /*0010*/  S2R R5, SR_TID.X ;  /* 0x0000000000057919 */ /* 0x000e2e0000002100 */
[----:B------:R-:W0:Y:S01]  /*0020*/  S2UR UR6, SR_CTAID.X ;  /* 0x00000000000679c3 */ /* 0x000e220000002500 */
[----:B------:R-:W1:Y:S07]  /*0030*/  LDCU.64 UR4, c[0x0][0x388] ;  /* 0x00007100ff0477ac */ /* 0x000e6e0008000a00 */
[----:B------:R-:W0:Y:S01]  /*0040*/  LDC R0, c[0x0][0x360] ;  /* 0x0000d800ff007b82 */ /* 0x000e220000000800 */
[----:B-1----:R-:W-:Y:S01]  /*0050*/  UIADD3 UR4, UPT, UPT, UR4, -0x1, URZ ;  /* 0xffffffff04047890 */ /* 0x002fe2000fffe0ff */
[----:B0-----:R-:W-:-:S05]  /*0060*/  IMAD R5, R0, UR6, R5 ;  /* 0x0000000600057c24 */ /* 0x001fca000f8e0205 */
[----:B------:R-:W-:-:S04]  /*0070*/  LEA.HI R0, R5, R5, RZ, 0x1 ;  /* 0x0000000505007211 */ /* 0x000fc800078f08ff */
[----:B------:R-:W-:-:S05]  /*0080*/  LOP3.LUT R0, R0, 0xfffffffe, RZ, 0xc0, !PT ;  /* 0xfffffffe00007812 */ /* 0x000fca00078ec0ff */
[----:B------:R-:W-:-:S05]  /*0090*/  IMAD.IADD R0, R5, 0x1, -R0 ;  /* 0x0000000105007824 */ /* 0x000fca00078e0a00 */
[----:B------:R-:W-:-:S04]  /*00a0*/  ISETP.NE.AND P0, PT, R0, UR5, PT ;  /* 0x0000000500007c0c */ /* 0x000fc8000bf05270 */
[----:B------:R-:W-:-:S13]  /*00b0*/  ISETP.GE.OR P0, PT, R5, UR4, P0 ;  /* 0x0000000405007c0c */ /* 0x000fda0008706670 */
[----:B------:R-:W-:Y:S05]  /*00c0*/  @P0 EXIT ;  /* 0x000000000000094d */ /* 0x000fea0003800000 */
[----:B------:R-:W0:Y:S01]  /*00d0*/  LDC.64 R2, c[0x0][0x380] ;  /* 0x0000e000ff027b82 */ /* 0x000e220000000a00 */
[----:B------:R-:W1:Y:S01]  /*00e0*/  LDCU.64 UR4, c[0x0][0x358] ;  /* 0x00006b00ff0477ac */ /* 0x000e620008000a00 */
[----:B0-----:R-:W-:-:S05]  /*00f0*/  IMAD.WIDE R2, R5, 0x4, R2 ;  /* 0x0000000405027825 */ /* 0x001fca00078e0202 */
[----:B-1----:R-:W2:Y:S04]  /*0100*/  LDG.E R5, desc[UR4][R2.64] ;  /* 0x0000000402057981 */ /* 0x002ea8000c1e1900 */
[----:B------:R-:W2:Y:S02]  /*0110*/  LDG.E R0, desc[UR4][R2.64+0x4] ;  /* 0x0000040402007981 */ /* 0x000ea4000c1e1900 */
[----:B--2---:R-:W-:-:S13]  /*0120*/  ISETP.GT.AND P0, PT, R5, R0, PT ;  /* 0x000000000500720c */ /* 0x004fda0003f04270 */
[----:B------:R-:W-:Y:S05]  /*0130*/  @!P0 EXIT ;  /* 0x000000000000894d */ /* 0x000fea0003800000 */
[----:B------:R-:W-:Y:S04]  /*0140*/  STG.E desc[UR4][R2.64], R0 ;  /* 0x0000000002007986 */ /* 0x000fe8000c101904 */
[----:B------:R-:W-:Y:S01]  /*0150*/  STG.E desc[UR4][R2.64+0x4], R5 ;  /* 0x0000040502007986 */ /* 0x000fe2000c101904 */
[----:B------:R-:W-:Y:S05]  /*0160*/  EXIT ;  /* 0x000000000000794d */ /* 0x000fea0003800000 */
.L_x_0:
[----:B------:R-:W-:-:S00]  /*0170*/  BRA `(.L_x_0) ;  /* 0xfffffffc00fc7947 */ /* 0x000fc0000383ffff */
[----:B------:R-:W-:-:S00]  /*0180*/  NOP ;  /* 0x0000000000007918 */ /* 0x000fc00000000000 */
[----:B------:R-:W-:-:S00]  /*0190*/  NOP ;  /* 0x0000000000007918 */ /* 0x000fc00000000000 */
[----:B------:R-:W-:-:S00]  /*01a0*/  NOP ;  /* 0x0000000000007918 */ /* 0x000fc00000000000 */
[----:B------:R-:W-:-:S00]  /*01b0*/  NOP ;  /* 0x0000000000007918 */ /* 0x000fc00000000000 */
[----:B------:R-:W-:-:S00]  /*01c0*/  NOP ;  /* 0x0000000000007918 */ /* 0x000fc00000000000 */
[----:B------:R-:W-:-:S00]  /*01d0*/  NOP ;  /* 0x0000000000007918 */ /* 0x000fc00000000000 */
[----:B------:R-:W-:-:S00]  /*01e0*/  NOP ;  /* 0x0000000000007918 */ /* 0x000fc00000000000 */
[----:B------:R-:W-:-:S00]  /*01f0*/  NOP ;  /* 0x0000000000007918 */ /* 0x000fc00000000000 */
.L_x_1:


//--------------------- .nv.shared.reserved.0     --------------------------
	.section	.nv.shared.reserved.0,"aw",@nobits
	.weak		__nv_reservedSMEM_offset_0_alias
	.size		__nv_reservedSMEM_offset_0_alias, 0, 64
	.other		__nv_reservedSMEM_offset_0_alias,@"STO_CUDA_RESERVED_SHARED STV_DEFAULT"
__nv_reservedSMEM_offset_0_alias:
	.zero		0
	.zero		64


//--------------------- .nv.constant0._Z14odd_even_phasePiii --------------------------
	.section	.nv.constant0._Z14odd_even_phasePiii,"a",@progbits
	.sectionflags	@""
	.align	4
.nv.constant0._Z14odd_even_phasePiii:
	.zero		912


//--------------------- SYMBOLS --------------------------

	.type		.nv.reservedSmem.offset0,@object
	.size		.nv.reservedSmem.offset0,0x4
